	.headerflags	@"EF_CUDA_TEXMODE_UNIFIED EF_CUDA_64BIT_ADDRESS EF_CUDA_ACCELERATORS EF_CUDA_SM90 EF_CUDA_VIRTUAL_SM(EF_CUDA_SM90)"
	.elftype	@"ET_EXEC"


//--------------------- .nv.info                  --------------------------
	.section	.nv.info,"",@"SHT_CUDA_INFO"
	.align	4


	//----- nvinfo : EIATTR_REGCOUNT
	.align		4
        /*0000*/ 	.byte	0x04, 0x2f
        /*0002*/ 	.short	(.L_3 - .L_2)
	.align		4
.L_2:
        /*0004*/ 	.word	index@(triton_poi_fused__native_batch_norm_legit_no_training_relu_36)
        /*0008*/ 	.word	0x00000010


	//----- nvinfo : EIATTR_MIN_STACK_SIZE
	.align		4
.L_3:
        /*000c*/ 	.byte	0x04, 0x12
        /*000e*/ 	.short	(.L_5 - .L_4)
	.align		4
.L_4:
        /*0010*/ 	.word	index@(triton_poi_fused__native_batch_norm_legit_no_training_relu_36)
        /*0014*/ 	.word	0x00000000


	//----- nvinfo : EIATTR_FRAME_SIZE
	.align		4
.L_5:
        /*0018*/ 	.byte	0x04, 0x11
        /*001a*/ 	.short	(.L_7 - .L_6)
	.align		4
.L_6:
        /*001c*/ 	.word	index@(triton_poi_fused__native_batch_norm_legit_no_training_relu_36)
        /*0020*/ 	.word	0x00000000


	//----- nvinfo : EIATTR_MIN_STACK_SIZE
	.align		4
.L_7:
        /*0024*/ 	.byte	0x04, 0x12
        /*0026*/ 	.short	(.L_9 - .L_8)
	.align		4
.L_8:
        /*0028*/ 	.word	index@(triton_poi_fused__native_batch_norm_legit_no_training_relu_36)
        /*002c*/ 	.word	0x00000000
.L_9:


//--------------------- .nv.info.triton_poi_fused__native_batch_norm_legit_no_training_relu_36 --------------------------
	.section	.nv.info.triton_poi_fused__native_batch_norm_legit_no_training_relu_36,"",@"SHT_CUDA_INFO"
	.sectionflags	@""
	.align	4


	//----- nvinfo : EIATTR_CUDA_API_VERSION
	.align		4
        /*0000*/ 	.byte	0x04, 0x37
        /*0002*/ 	.short	(.L_11 - .L_10)
.L_10:
        /*0004*/ 	.word	0x0000007c


	//----- nvinfo : EIATTR_KPARAM_INFO
	.align		4
.L_11:
        /*0008*/ 	.byte	0x04, 0x17
        /*000a*/ 	.short	(.L_13 - .L_12)
.L_12:
        /*000c*/ 	.word	0x00000000
        /*0010*/ 	.short	0x0006
        /*0012*/ 	.short	0x0030
        /*0014*/ 	.byte	0x00, 0xf0, 0x11, 0x00


	//----- nvinfo : EIATTR_KPARAM_INFO
	.align		4
.L_13:
        /*0018*/ 	.byte	0x04, 0x17
        /*001a*/ 	.short	(.L_15 - .L_14)
.L_14:
        /*001c*/ 	.word	0x00000000
        /*0020*/ 	.short	0x0005
        /*0022*/ 	.short	0x0028
        /*0024*/ 	.byte	0x00, 0xf4, 0x21, 0x00


	//----- nvinfo : EIATTR_KPARAM_INFO
	.align		4
.L_15:
        /*0028*/ 	.byte	0x04, 0x17
        /*002a*/ 	.short	(.L_17 - .L_16)
.L_16:
        /*002c*/ 	.word	0x00000000
        /*0030*/ 	.short	0x0004
        /*0032*/ 	.short	0x0020
        /*0034*/ 	.byte	0x00, 0xf4, 0x21, 0x00


	//----- nvinfo : EIATTR_KPARAM_INFO
	.align		4
.L_17:
        /*0038*/ 	.byte	0x04, 0x17
        /*003a*/ 	.short	(.L_19 - .L_18)
.L_18:
        /*003c*/ 	.word	0x00000000
        /*0040*/ 	.short	0x0003
        /*0042*/ 	.short	0x0018
        /*0044*/ 	.byte	0x00, 0xf4, 0x21, 0x00


	//----- nvinfo : EIATTR_KPARAM_INFO
	.align		4
.L_19:
        /*0048*/ 	.byte	0x04, 0x17
        /*004a*/ 	.short	(.L_21 - .L_20)
.L_20:
        /*004c*/ 	.word	0x00000000
        /*0050*/ 	.short	0x0002
        /*0052*/ 	.short	0x0010
        /*0054*/ 	.byte	0x00, 0xf4, 0x21, 0x00


	//----- nvinfo : EIATTR_KPARAM_INFO
	.align		4
.L_21:
        /*0058*/ 	.byte	0x04, 0x17
        /*005a*/ 	.short	(.L_23 - .L_22)
.L_22:
        /*005c*/ 	.word	0x00000000
        /*0060*/ 	.short	0x0001
        /*0062*/ 	.short	0x0008
        /*0064*/ 	.byte	0x00, 0xf4, 0x21, 0x00


	//----- nvinfo : EIATTR_KPARAM_INFO
	.align		4
.L_23:
        /*0068*/ 	.byte	0x04, 0x17
        /*006a*/ 	.short	(.L_25 - .L_24)
.L_24:
        /*006c*/ 	.word	0x00000000
        /*0070*/ 	.short	0x0000
        /*0072*/ 	.short	0x0000
        /*0074*/ 	.byte	0x00, 0xf4, 0x21, 0x00


	//----- nvinfo : EIATTR_SPARSE_MMA_MASK
	.align		4
.L_25:
        /*0078*/ 	.byte	0x03, 0x50
        /*007a*/ 	.short	0x0000


	//----- nvinfo : EIATTR_MAXREG_COUNT
	.align		4
        /*007c*/ 	.byte	0x03, 0x1b
        /*007e*/ 	.short	0x00ff


	//----- nvinfo : EIATTR_EXIT_INSTR_OFFSETS
	.align		4
        /*0080*/ 	.byte	0x04, 0x1c
        /*0082*/ 	.short	(.L_27 - .L_26)


	//   ....[0]....
.L_26:
        /*0084*/ 	.word	0x000002d0


	//----- nvinfo : EIATTR_REQNTID
	.align		4
.L_27:
        /*0088*/ 	.byte	0x04, 0x10
        /*008a*/ 	.short	(.L_29 - .L_28)
.L_28:
        /*008c*/ 	.word	0x00000080
        /*0090*/ 	.word	0x00000001
        /*0094*/ 	.word	0x00000001


	//----- nvinfo : EIATTR_CBANK_PARAM_SIZE
	.align		4
.L_29:
        /*0098*/ 	.byte	0x03, 0x19
        /*009a*/ 	.short	0x0034


	//----- nvinfo : EIATTR_PARAM_CBANK
	.align		4
        /*009c*/ 	.byte	0x04, 0x0a
        /*009e*/ 	.short	(.L_31 - .L_30)
	.align		4
.L_30:
        /*00a0*/ 	.word	index@(.nv.constant0.triton_poi_fused__native_batch_norm_legit_no_training_relu_36)
        /*00a4*/ 	.short	0x0210
        /*00a6*/ 	.short	0x0034


	//----- nvinfo : EIATTR_SW_WAR
	.align		4
.L_31:
        /*00a8*/ 	.byte	0x04, 0x36
        /*00aa*/ 	.short	(.L_33 - .L_32)
.L_32:
        /*00ac*/ 	.word	0x00000008
.L_33:


//--------------------- .nv.callgraph             --------------------------
	.section	.nv.callgraph,"",@"SHT_CUDA_CALLGRAPH"
	.align	4
	.sectionentsize	8
	.align		4
        /*0000*/ 	.word	0x00000000
	.align		4
        /*0004*/ 	.word	0xffffffff
	.align		4
        /*0008*/ 	.word	0x00000000
	.align		4
        /*000c*/ 	.word	0xfffffffe
	.align		4
        /*0010*/ 	.word	0x00000000
	.align		4
        /*0014*/ 	.word	0xfffffffd
	.align		4
        /*0018*/ 	.word	0x00000000
	.align		4
        /*001c*/ 	.word	0xfffffffc


//--------------------- .nv.constant4             --------------------------
	.section	.nv.constant4,"a",@progbits
	.align	8
	.align		8
.nv.constant4:
        /*0000*/ 	.dword	_$_str
	.align		8
        /*0008*/ 	.dword	_$_str_$_2


//--------------------- .text.triton_poi_fused__native_batch_norm_legit_no_training_relu_36 --------------------------
	.section	.text.triton_poi_fused__native_batch_norm_legit_no_training_relu_36,"ax",@progbits
	.align	128
        .global         triton_poi_fused__native_batch_norm_legit_no_training_relu_36
        .type           triton_poi_fused__native_batch_norm_legit_no_training_relu_36,@function
        .size           triton_poi_fused__native_batch_norm_legit_no_training_relu_36,(.L_x_1 - triton_poi_fused__native_batch_norm_legit_no_training_relu_36)
        .other          triton_poi_fused__native_batch_norm_legit_no_training_relu_36,@"STO_CUDA_ENTRY STV_DEFAULT"
triton_poi_fused__native_batch_norm_legit_no_training_relu_36:
.text.triton_poi_fused__native_batch_norm_legit_no_training_relu_36:
[----:B------:R-:W-:Y:S01]  /*0000*/  LDC R1, c[0x0][0x28] ;  /* 0x00000a00ff017b82 */ /* 0x000fe20000000800 */
[----:B------:R-:W1:Y:S07]  /*0010*/  S2R R0, SR_TID.X ;  /* 0x0000000000007919 */ /* 0x000e6e0000002100 */
[----:B------:R-:W2:Y:S01]  /*0020*/  LDC.64 R6, c[0x0][0x220] ;  /* 0x00008800ff067b82 */ /* 0x000ea20000000a00 */
[----:B------:R-:W-:Y:S01]  /*0030*/  ULDC.64 UR4, c[0x0][0x208] ;  /* 0x0000820000047ab9 */ /* 0x000fe20000000a00 */
[----:B------:R-:W3:Y:S06]  /*0040*/  S2R R3, SR_CTAID.X ;  /* 0x0000000000037919 */ /* 0x000eec0000002500 */
[----:B------:R-:W4:Y:S08]  /*0050*/  LDC.64 R4, c[0x0][0x218] ;  /* 0x00008600ff047b82 */ /* 0x000f300000000a00 */
[----:B------:R-:W5:Y:S08]  /*0060*/  LDC.64 R8, c[0x0][0x228] ;  /* 0x00008a00ff087b82 */ /* 0x000f700000000a00 */
[----:B------:R-:W5:Y:S01]  /*0070*/  LDC.64 R10, c[0x0][0x230] ;  /* 0x00008c00ff0a7b82 */ /* 0x000f620000000a00 */
[----:B-1----:R-:W-:-:S02]  /*0080*/  LOP3.LUT R0, R0, 0x7f, RZ, 0xc0, !PT ;  /* 0x0000007f00007812 */ /* 0x002fc400078ec0ff */
[----:B---3--:R-:W-:Y:S02]  /*0090*/  SHF.R.S32.HI R2, RZ, 0x18, R3 ;  /* 0x00000018ff027819 */ /* 0x008fe40000011403 */
[----:B------:R-:W-:Y:S02]  /*00a0*/  LEA R0, R3, R0, 0x7 ;  /* 0x0000000003007211 */ /* 0x000fe400078e38ff */
[----:B------:R-:W-:-:S04]  /*00b0*/  SGXT R3, R2, 0x1 ;  /* 0x000000010203781a */ /* 0x000fc80000000200 */
[----:B------:R-:W-:-:S04]  /*00c0*/  LEA.HI R3, R3, R0, RZ, 0x4 ;  /* 0x0000000003037211 */ /* 0x000fc800078f20ff */
[----:B------:R-:W-:-:S04]  /*00d0*/  LOP3.LUT R3, R3, 0xfffffff0, RZ, 0xc0, !PT ;  /* 0xfffffff003037812 */ /* 0x000fc800078ec0ff */
[----:B------:R-:W-:Y:S02]  /*00e0*/  IADD3 R13, R0, -R3, RZ ;  /* 0x80000003000d7210 */ /* 0x000fe40007ffe0ff */
[----:B------:R-:W1:Y:S03]  /*00f0*/  LDC.64 R2, c[0x0][0x210] ;  /* 0x00008400ff027b82 */ /* 0x000e660000000a00 */
[----:B--2---:R-:W-:-:S06]  /*0100*/  IMAD.WIDE R6, R13, 0x4, R6 ;  /* 0x000000040d067825 */ /* 0x004fcc00078e0206 */
[----:B------:R-:W2:Y:S01]  /*0110*/  LDG.E.EL R6, desc[UR4][R6.64] ;  /* 0x0000000406067981 */ /* 0x000ea2000c2e1900 */
[----:B----4-:R-:W-:-:S04]  /*0120*/  IMAD.WIDE R4, R13, 0x4, R4 ;  /* 0x000000040d047825 */ /* 0x010fc800078e0204 */
[C---:B-----5:R-:W-:Y:S02]  /*0130*/  IMAD.WIDE R8, R13.reuse, 0x4, R8 ;  /* 0x000000040d087825 */ /* 0x060fe400078e0208 */
[----:B------:R3:W4:Y:S02]  /*0140*/  LDG.E.EL R5, desc[UR4][R4.64] ;  /* 0x0000000404057981 */ /* 0x000724000c2e1900 */
[----:B0-----:R-:W-:Y:S02]  /*0150*/  IMAD.WIDE R10, R13, 0x4, R10 ;  /* 0x000000040d0a7825 */ /* 0x001fe400078e020a */
[----:B------:R-:W5:Y:S02]  /*0160*/  LDG.E.EL R8, desc[UR4][R8.64] ;  /* 0x0000000408087981 */ /* 0x000f64000c2e1900 */
[C---:B-1----:R-:W-:Y:S02]  /*0170*/  IMAD.WIDE R2, R0.reuse, 0x4, R2 ;  /* 0x0000000400027825 */ /* 0x042fe400078e0202 */
[----:B------:R-:W5:Y:S04]  /*0180*/  LDG.E.EL R11, desc[UR4][R10.64] ;  /* 0x000000040a0b7981 */ /* 0x000f68000c2e1900 */
[----:B------:R0:W4:Y:S01]  /*0190*/  LDG.E R12, desc[UR4][R2.64] ;  /* 0x00000004020c7981 */ /* 0x000122000c1e1900 */
[----:B---3--:R-:W-:Y:S01]  /*01a0*/  HFMA2.MMA R4, -RZ, RZ, 1.625, 0 ;  /* 0x3e800000ff047435 */ /* 0x008fe200000001ff */
[----:B0-----:R-:W0:Y:S02]  /*01b0*/  LDC.64 R2, c[0x0][0x238] ;  /* 0x00008e00ff027b82 */ /* 0x001e240000000a00 */
[----:B0-----:R-:W-:-:S04]  /*01c0*/  IMAD.WIDE R2, R0, 0x4, R2 ;  /* 0x0000000400027825 */ /* 0x001fc800078e0202 */
[----:B--2---:R-:W-:-:S04]  /*01d0*/  FADD R6, R6, 9.9999997473787516356e-06 ;  /* 0x3727c5ac06067421 */ /* 0x004fc80000000000 */
[----:B------:R-:W0:Y:S02]  /*01e0*/  MUFU.SQRT R7, R6 ;  /* 0x0000000600077308 */ /* 0x000e240000002000 */
[C---:B0-----:R-:W-:Y:S02]  /*01f0*/  FSETP.GT.AND P0, PT, R7.reuse, 8.50705917302346158658e+37, PT ;  /* 0x7e8000000700780b */ /* 0x041fe40003f04000 */
[----:B------:R-:W-:-:S11]  /*0200*/  FSETP.GEU.AND P1, PT, R7, 1.175494350822287508e-38, PT ;  /* 0x008000000700780b */ /* 0x000fd60003f2e000 */
[----:B------:R-:W-:-:S04]  /*0210*/  @P0 FMUL R7, R7, 0.25 ;  /* 0x3e80000007070820 */ /* 0x000fc80000400000 */
[----:B------:R-:W-:-:S06]  /*0220*/  @!P1 FMUL R7, R7, 16777216 ;  /* 0x4b80000007079820 */ /* 0x000fcc0000400000 */
[----:B------:R-:W0:Y:S01]  /*0230*/  MUFU.RCP R7, R7 ;  /* 0x0000000700077308 */ /* 0x000e220000001000 */
[----:B------:R-:W-:Y:S01]  /*0240*/  FSEL R4, R4, 1, P0 ;  /* 0x3f80000004047808 */ /* 0x000fe20000000000 */
[----:B----4-:R-:W-:-:S04]  /*0250*/  FADD R5, R12, -R5 ;  /* 0x800000050c057221 */ /* 0x010fc80000000000 */
[----:B------:R-:W-:-:S04]  /*0260*/  @!P1 FMUL R4, R4, 16777216 ;  /* 0x4b80000004049820 */ /* 0x000fc80000400000 */
[----:B0-----:R-:W-:-:S04]  /*0270*/  FMUL R4, R7, R4 ;  /* 0x0000000407047220 */ /* 0x001fc80000400000 */
[----:B------:R-:W-:-:S04]  /*0280*/  FMUL R4, R5, R4 ;  /* 0x0000000405047220 */ /* 0x000fc80000400000 */
[----:B-----5:R-:W-:-:S05]  /*0290*/  FFMA R4, R8, R4, R11 ;  /* 0x0000000408047223 */ /* 0x020fca000000000b */
[----:B------:R-:W-:-:S04]  /*02a0*/  FSETP.GEU.AND P0, PT, R4, RZ, PT ;  /* 0x000000ff0400720b */ /* 0x000fc80003f0e000 */
[----:B------:R-:W-:-:S05]  /*02b0*/  FSEL R5, R4, RZ, P0 ;  /* 0x000000ff04057208 */ /* 0x000fca0000000000 */
[----:B------:R-:W-:Y:S01]  /*02c0*/  STG.E desc[UR4][R2.64], R5 ;  /* 0x0000000502007986 */ /* 0x000fe2000c101904 */
[----:B------:R-:W-:Y:S05]  /*02d0*/  EXIT ;  /* 0x000000000000794d */ /* 0x000fea0003800000 */
.L_x_0:
[----:B------:R-:W-:-:S00]  /*02e0*/  BRA `(.L_x_0) ;  /* 0xfffffffc00fc7947 */ /* 0x000fc0000383ffff */
[----:B------:R-:W-:-:S00]  /*02f0*/  NOP ;  /* 0x0000000000007918 */ /* 0x000fc00000000000 */
        /* <DEDUP_REMOVED lines=8> */
.L_x_1:


//--------------------- .nv.global.init           --------------------------
	.section	.nv.global.init,"aw",@progbits
.nv.global.init:
	.type		_$_str,@object
	.size		_$_str,(_$_str_$_2 - _$_str)
_$_str:
        /*0000*/ 	.byte	0x5f, 0x5f, 0x43, 0x55, 0x44, 0x41, 0x5f, 0x46, 0x54, 0x5a, 0x00
	.type		_$_str_$_2,@object
	.size		_$_str_$_2,(.L_1 - _$_str_$_2)
_$_str_$_2:
        /*000b*/ 	.byte	0x5f, 0x5f, 0x43, 0x55, 0x44, 0x41, 0x5f, 0x50, 0x52, 0x45, 0x43, 0x5f, 0x53, 0x51, 0x52, 0x54
        /*001b*/ 	.byte	0x00
.L_1:


//--------------------- .nv.constant0.triton_poi_fused__native_batch_norm_legit_no_training_relu_36 --------------------------
	.section	.nv.constant0.triton_poi_fused__native_batch_norm_legit_no_training_relu_36,"a",@progbits
	.sectionflags	@""
	.align	4
.nv.constant0.triton_poi_fused__native_batch_norm_legit_no_training_relu_36:
	.zero		580
